	.headerflags	@"EF_CUDA_TEXMODE_UNIFIED EF_CUDA_64BIT_ADDRESS EF_CUDA_ACCELERATORS EF_CUDA_SM90 EF_CUDA_VIRTUAL_SM(EF_CUDA_SM90)"
	.elftype	@"ET_EXEC"


//--------------------- .nv.info                  --------------------------
	.section	.nv.info,"",@"SHT_CUDA_INFO"
	.align	4


	//----- nvinfo : EIATTR_REGCOUNT
	.align		4
        /*0000*/ 	.byte	0x04, 0x2f
        /*0002*/ 	.short	(.L_1 - .L_0)
	.align		4
.L_0:
        /*0004*/ 	.word	index@(triton_poi_fused_add_convolution_mul_5)
        /*0008*/ 	.word	0x0000000e


	//----- nvinfo : EIATTR_MIN_STACK_SIZE
	.align		4
.L_1:
        /*000c*/ 	.byte	0x04, 0x12
        /*000e*/ 	.short	(.L_3 - .L_2)
	.align		4
.L_2:
        /*0010*/ 	.word	index@(triton_poi_fused_add_convolution_mul_5)
        /*0014*/ 	.word	0x00000000


	//----- nvinfo : EIATTR_FRAME_SIZE
	.align		4
.L_3:
        /*0018*/ 	.byte	0x04, 0x11
        /*001a*/ 	.short	(.L_5 - .L_4)
	.align		4
.L_4:
        /*001c*/ 	.word	index@(triton_poi_fused_add_convolution_mul_5)
        /*0020*/ 	.word	0x00000000


	//----- nvinfo : EIATTR_MIN_STACK_SIZE
	.align		4
.L_5:
        /*0024*/ 	.byte	0x04, 0x12
        /*0026*/ 	.short	(.L_7 - .L_6)
	.align		4
.L_6:
        /*0028*/ 	.word	index@(triton_poi_fused_add_convolution_mul_5)
        /*002c*/ 	.word	0x00000000
.L_7:


//--------------------- .nv.info.triton_poi_fused_add_convolution_mul_5 --------------------------
	.section	.nv.info.triton_poi_fused_add_convolution_mul_5,"",@"SHT_CUDA_INFO"
	.sectionflags	@""
	.align	4


	//----- nvinfo : EIATTR_CUDA_API_VERSION
	.align		4
        /*0000*/ 	.byte	0x04, 0x37
        /*0002*/ 	.short	(.L_9 - .L_8)
.L_8:
        /*0004*/ 	.word	0x0000007c


	//----- nvinfo : EIATTR_KPARAM_INFO
	.align		4
.L_9:
        /*0008*/ 	.byte	0x04, 0x17
        /*000a*/ 	.short	(.L_11 - .L_10)
.L_10:
        /*000c*/ 	.word	0x00000000
        /*0010*/ 	.short	0x0003
        /*0012*/ 	.short	0x0018
        /*0014*/ 	.byte	0x00, 0xf0, 0x11, 0x00


	//----- nvinfo : EIATTR_KPARAM_INFO
	.align		4
.L_11:
        /*0018*/ 	.byte	0x04, 0x17
        /*001a*/ 	.short	(.L_13 - .L_12)
.L_12:
        /*001c*/ 	.word	0x00000000
        /*0020*/ 	.short	0x0002
        /*0022*/ 	.short	0x0010
        /*0024*/ 	.byte	0x00, 0xf4, 0x21, 0x00


	//----- nvinfo : EIATTR_KPARAM_INFO
	.align		4
.L_13:
        /*0028*/ 	.byte	0x04, 0x17
        /*002a*/ 	.short	(.L_15 - .L_14)
.L_14:
        /*002c*/ 	.word	0x00000000
        /*0030*/ 	.short	0x0001
        /*0032*/ 	.short	0x0008
        /*0034*/ 	.byte	0x00, 0xf4, 0x21, 0x00


	//----- nvinfo : EIATTR_KPARAM_INFO
	.align		4
.L_15:
        /*0038*/ 	.byte	0x04, 0x17
        /*003a*/ 	.short	(.L_17 - .L_16)
.L_16:
        /*003c*/ 	.word	0x00000000
        /*0040*/ 	.short	0x0000
        /*0042*/ 	.short	0x0000
        /*0044*/ 	.byte	0x00, 0xf4, 0x21, 0x00


	//----- nvinfo : EIATTR_SPARSE_MMA_MASK
	.align		4
.L_17:
        /*0048*/ 	.byte	0x03, 0x50
        /*004a*/ 	.short	0x0000


	//----- nvinfo : EIATTR_MAXREG_COUNT
	.align		4
        /*004c*/ 	.byte	0x03, 0x1b
        /*004e*/ 	.short	0x00ff


	//----- nvinfo : EIATTR_EXIT_INSTR_OFFSETS
	.align		4
        /*0050*/ 	.byte	0x04, 0x1c
        /*0052*/ 	.short	(.L_19 - .L_18)


	//   ....[0]....
.L_18:
        /*0054*/ 	.word	0x000001c0


	//----- nvinfo : EIATTR_REQNTID
	.align		4
.L_19:
        /*0058*/ 	.byte	0x04, 0x10
        /*005a*/ 	.short	(.L_21 - .L_20)
.L_20:
        /*005c*/ 	.word	0x00000100
        /*0060*/ 	.word	0x00000001
        /*0064*/ 	.word	0x00000001


	//----- nvinfo : EIATTR_CBANK_PARAM_SIZE
	.align		4
.L_21:
        /*0068*/ 	.byte	0x03, 0x19
        /*006a*/ 	.short	0x001c


	//----- nvinfo : EIATTR_PARAM_CBANK
	.align		4
        /*006c*/ 	.byte	0x04, 0x0a
        /*006e*/ 	.short	(.L_23 - .L_22)
	.align		4
.L_22:
        /*0070*/ 	.word	index@(.nv.constant0.triton_poi_fused_add_convolution_mul_5)
        /*0074*/ 	.short	0x0210
        /*0076*/ 	.short	0x001c


	//----- nvinfo : EIATTR_SW_WAR
	.align		4
.L_23:
        /*0078*/ 	.byte	0x04, 0x36
        /*007a*/ 	.short	(.L_25 - .L_24)
.L_24:
        /*007c*/ 	.word	0x00000008
.L_25:


//--------------------- .nv.callgraph             --------------------------
	.section	.nv.callgraph,"",@"SHT_CUDA_CALLGRAPH"
	.align	4
	.sectionentsize	8
	.align		4
        /*0000*/ 	.word	0x00000000
	.align		4
        /*0004*/ 	.word	0xffffffff
	.align		4
        /*0008*/ 	.word	0x00000000
	.align		4
        /*000c*/ 	.word	0xfffffffe
	.align		4
        /*0010*/ 	.word	0x00000000
	.align		4
        /*0014*/ 	.word	0xfffffffd
	.align		4
        /*0018*/ 	.word	0x00000000
	.align		4
        /*001c*/ 	.word	0xfffffffc


//--------------------- .text.triton_poi_fused_add_convolution_mul_5 --------------------------
	.section	.text.triton_poi_fused_add_convolution_mul_5,"ax",@progbits
	.align	128
        .global         triton_poi_fused_add_convolution_mul_5
        .type           triton_poi_fused_add_convolution_mul_5,@function
        .size           triton_poi_fused_add_convolution_mul_5,(.L_x_1 - triton_poi_fused_add_convolution_mul_5)
        .other          triton_poi_fused_add_convolution_mul_5,@"STO_CUDA_ENTRY STV_DEFAULT"
triton_poi_fused_add_convolution_mul_5:
.text.triton_poi_fused_add_convolution_mul_5:
[----:B------:R-:W-:Y:S01]  /*0000*/  LDC R1, c[0x0][0x28] ;  /* 0x00000a00ff017b82 */ /* 0x000fe20000000800 */
[----:B------:R-:W1:Y:S07]  /*0010*/  S2R R0, SR_TID.X ;  /* 0x0000000000007919 */ /* 0x000e6e0000002100 */
[----:B------:R-:W2:Y:S01]  /*0020*/  LDC.64 R4, c[0x0][0x218] ;  /* 0x00008600ff047b82 */ /* 0x000ea20000000a00 */
[----:B------:R-:W-:Y:S01]  /*0030*/  ULDC.64 UR4, c[0x0][0x208] ;  /* 0x0000820000047ab9 */ /* 0x000fe20000000a00 */
[----:B------:R-:W3:Y:S06]  /*0040*/  S2R R9, SR_CTAID.X ;  /* 0x0000000000097919 */ /* 0x000eec0000002500 */
[----:B------:R-:W4:Y:S08]  /*0050*/  LDC.64 R2, c[0x0][0x210] ;  /* 0x00008400ff027b82 */ /* 0x000f300000000a00 */
[----:B------:R-:W5:Y:S01]  /*0060*/  LDC.64 R6, c[0x0][0x220] ;  /* 0x00008800ff067b82 */ /* 0x000f620000000a00 */
[----:B-1----:R-:W-:-:S02]  /*0070*/  SHF.L.U32 R0, R0, 0x1, RZ ;  /* 0x0000000100007819 */ /* 0x002fc400000006ff */
[----:B---3--:R-:W-:Y:S02]  /*0080*/  SHF.R.S32.HI R8, RZ, 0x16, R9 ;  /* 0x00000016ff087819 */ /* 0x008fe40000011409 */
[----:B------:R-:W-:Y:S02]  /*0090*/  LOP3.LUT R0, R0, 0x1fe, RZ, 0xc0, !PT ;  /* 0x000001fe00007812 */ /* 0x000fe400078ec0ff */
[----:B------:R-:W-:Y:S02]  /*00a0*/  SGXT R8, R8, 0x1 ;  /* 0x000000010808781a */ /* 0x000fe40000000200 */
[----:B------:R-:W-:-:S04]  /*00b0*/  LEA R9, R9, R0, 0x9 ;  /* 0x0000000009097211 */ /* 0x000fc800078e48ff */
[----:B------:R-:W-:Y:S01]  /*00c0*/  LEA.HI R8, R8, R9, RZ, 0xc ;  /* 0x0000000908087211 */ /* 0x000fe200078f60ff */
[----:B----4-:R-:W-:-:S03]  /*00d0*/  IMAD.WIDE R2, R9, 0x4, R2 ;  /* 0x0000000409027825 */ /* 0x010fc600078e0202 */
[----:B------:R-:W-:Y:S01]  /*00e0*/  SHF.R.S32.HI R8, RZ, 0xc, R8 ;  /* 0x0000000cff087819 */ /* 0x000fe20000011408 */
[----:B-----5:R-:W-:-:S03]  /*00f0*/  IMAD.WIDE R6, R9, 0x4, R6 ;  /* 0x0000000409067825 */ /* 0x020fc600078e0206 */
[----:B------:R-:W-:-:S03]  /*0100*/  LEA.HI R0, R8, R8, RZ, 0x6 ;  /* 0x0000000808007211 */ /* 0x000fc600078f30ff */
[----:B------:R-:W3:Y:S01]  /*0110*/  LDG.E.64 R6, desc[UR4][R6.64] ;  /* 0x0000000406067981 */ /* 0x000ee2000c1e1b00 */
[----:B------:R-:W-:-:S04]  /*0120*/  LOP3.LUT R11, R0, 0xffffffc0, RZ, 0xc0, !PT ;  /* 0xffffffc0000b7812 */ /* 0x000fc800078ec0ff */
[----:B------:R-:W-:Y:S02]  /*0130*/  IADD3 R11, R8, -R11, RZ ;  /* 0x8000000b080b7210 */ /* 0x000fe40007ffe0ff */
[----:B------:R-:W4:Y:S03]  /*0140*/  LDG.E.64 R8, desc[UR4][R2.64] ;  /* 0x0000000402087981 */ /* 0x000f26000c1e1b00 */
[----:B--2---:R-:W-:-:S06]  /*0150*/  IMAD.WIDE R4, R11, 0x4, R4 ;  /* 0x000000040b047825 */ /* 0x004fcc00078e0204 */
[----:B------:R-:W4:Y:S02]  /*0160*/  LDG.E.EL R4, desc[UR4][R4.64] ;  /* 0x0000000404047981 */ /* 0x000f24000c2e1900 */
[--C-:B----4-:R-:W-:Y:S01]  /*0170*/  FADD R11, R8, R4.reuse ;  /* 0x00000004080b7221 */ /* 0x110fe20000000000 */
[----:B------:R-:W-:-:S03]  /*0180*/  FADD R0, R9, R4 ;  /* 0x0000000409007221 */ /* 0x000fc60000000000 */
[----:B---3--:R-:W-:Y:S01]  /*0190*/  FFMA R8, R11, 0.20000000298023223877, R6 ;  /* 0x3e4ccccd0b087823 */ /* 0x008fe20000000006 */
[----:B------:R-:W-:-:S05]  /*01a0*/  FFMA R9, R0, 0.20000000298023223877, R7 ;  /* 0x3e4ccccd00097823 */ /* 0x000fca0000000007 */
[----:B------:R-:W-:Y:S01]  /*01b0*/  STG.E.64 desc[UR4][R2.64], R8 ;  /* 0x0000000802007986 */ /* 0x000fe2000c101b04 */
[----:B------:R-:W-:Y:S05]  /*01c0*/  EXIT ;  /* 0x000000000000794d */ /* 0x000fea0003800000 */
.L_x_0:
[----:B------:R-:W-:-:S00]  /*01d0*/  BRA `(.L_x_0) ;  /* 0xfffffffc00fc7947 */ /* 0x000fc0000383ffff */
[----:B------:R-:W-:-:S00]  /*01e0*/  NOP ;  /* 0x0000000000007918 */ /* 0x000fc00000000000 */
        /* <DEDUP_REMOVED lines=9> */
.L_x_1:


//--------------------- .nv.constant0.triton_poi_fused_add_convolution_mul_5 --------------------------
	.section	.nv.constant0.triton_poi_fused_add_convolution_mul_5,"a",@progbits
	.sectionflags	@""
	.align	4
.nv.constant0.triton_poi_fused_add_convolution_mul_5:
	.zero		556
